	.headerflags	@"EF_CUDA_TEXMODE_UNIFIED EF_CUDA_64BIT_ADDRESS EF_CUDA_ACCELERATORS EF_CUDA_SM90 EF_CUDA_VIRTUAL_SM(EF_CUDA_SM90)"
	.elftype	@"ET_EXEC"


//--------------------- .nv.info                  --------------------------
	.section	.nv.info,"",@"SHT_CUDA_INFO"
	.align	4


	//----- nvinfo : EIATTR_REGCOUNT
	.align		4
        /*0000*/ 	.byte	0x04, 0x2f
        /*0002*/ 	.short	(.L_1 - .L_0)
	.align		4
.L_0:
        /*0004*/ 	.word	index@(triton_poi_fused_reflection_pad2d_1)
        /*0008*/ 	.word	0x0000000e


	//----- nvinfo : EIATTR_MIN_STACK_SIZE
	.align		4
.L_1:
        /*000c*/ 	.byte	0x04, 0x12
        /*000e*/ 	.short	(.L_3 - .L_2)
	.align		4
.L_2:
        /*0010*/ 	.word	index@(triton_poi_fused_reflection_pad2d_1)
        /*0014*/ 	.word	0x00000000


	//----- nvinfo : EIATTR_FRAME_SIZE
	.align		4
.L_3:
        /*0018*/ 	.byte	0x04, 0x11
        /*001a*/ 	.short	(.L_5 - .L_4)
	.align		4
.L_4:
        /*001c*/ 	.word	index@(triton_poi_fused_reflection_pad2d_1)
        /*0020*/ 	.word	0x00000000


	//----- nvinfo : EIATTR_MIN_STACK_SIZE
	.align		4
.L_5:
        /*0024*/ 	.byte	0x04, 0x12
        /*0026*/ 	.short	(.L_7 - .L_6)
	.align		4
.L_6:
        /*0028*/ 	.word	index@(triton_poi_fused_reflection_pad2d_1)
        /*002c*/ 	.word	0x00000000
.L_7:


//--------------------- .nv.info.triton_poi_fused_reflection_pad2d_1 --------------------------
	.section	.nv.info.triton_poi_fused_reflection_pad2d_1,"",@"SHT_CUDA_INFO"
	.sectionflags	@""
	.align	4


	//----- nvinfo : EIATTR_CUDA_API_VERSION
	.align		4
        /*0000*/ 	.byte	0x04, 0x37
        /*0002*/ 	.short	(.L_9 - .L_8)
.L_8:
        /*0004*/ 	.word	0x0000007c


	//----- nvinfo : EIATTR_KPARAM_INFO
	.align		4
.L_9:
        /*0008*/ 	.byte	0x04, 0x17
        /*000a*/ 	.short	(.L_11 - .L_10)
.L_10:
        /*000c*/ 	.word	0x00000000
        /*0010*/ 	.short	0x0002
        /*0012*/ 	.short	0x0010
        /*0014*/ 	.byte	0x00, 0xf0, 0x11, 0x00


	//----- nvinfo : EIATTR_KPARAM_INFO
	.align		4
.L_11:
        /*0018*/ 	.byte	0x04, 0x17
        /*001a*/ 	.short	(.L_13 - .L_12)
.L_12:
        /*001c*/ 	.word	0x00000000
        /*0020*/ 	.short	0x0001
        /*0022*/ 	.short	0x0008
        /*0024*/ 	.byte	0x00, 0xf4, 0x21, 0x00


	//----- nvinfo : EIATTR_KPARAM_INFO
	.align		4
.L_13:
        /*0028*/ 	.byte	0x04, 0x17
        /*002a*/ 	.short	(.L_15 - .L_14)
.L_14:
        /*002c*/ 	.word	0x00000000
        /*0030*/ 	.short	0x0000
        /*0032*/ 	.short	0x0000
        /*0034*/ 	.byte	0x00, 0xf4, 0x21, 0x00


	//----- nvinfo : EIATTR_SPARSE_MMA_MASK
	.align		4
.L_15:
        /*0038*/ 	.byte	0x03, 0x50
        /*003a*/ 	.short	0x0000


	//----- nvinfo : EIATTR_MAXREG_COUNT
	.align		4
        /*003c*/ 	.byte	0x03, 0x1b
        /*003e*/ 	.short	0x00ff


	//----- nvinfo : EIATTR_EXIT_INSTR_OFFSETS
	.align		4
        /*0040*/ 	.byte	0x04, 0x1c
        /*0042*/ 	.short	(.L_17 - .L_16)


	//   ....[0]....
.L_16:
        /*0044*/ 	.word	0x00000260


	//   ....[1]....
        /*0048*/ 	.word	0x00000280


	//----- nvinfo : EIATTR_REQNTID
	.align		4
.L_17:
        /*004c*/ 	.byte	0x04, 0x10
        /*004e*/ 	.short	(.L_19 - .L_18)
.L_18:
        /*0050*/ 	.word	0x00000080
        /*0054*/ 	.word	0x00000001
        /*0058*/ 	.word	0x00000001


	//----- nvinfo : EIATTR_CRS_STACK_SIZE
	.align		4
.L_19:
        /*005c*/ 	.byte	0x04, 0x1e
        /*005e*/ 	.short	(.L_21 - .L_20)
.L_20:
        /*0060*/ 	.word	0x00000000


	//----- nvinfo : EIATTR_CBANK_PARAM_SIZE
	.align		4
.L_21:
        /*0064*/ 	.byte	0x03, 0x19
        /*0066*/ 	.short	0x0014


	//----- nvinfo : EIATTR_PARAM_CBANK
	.align		4
        /*0068*/ 	.byte	0x04, 0x0a
        /*006a*/ 	.short	(.L_23 - .L_22)
	.align		4
.L_22:
        /*006c*/ 	.word	index@(.nv.constant0.triton_poi_fused_reflection_pad2d_1)
        /*0070*/ 	.short	0x0210
        /*0072*/ 	.short	0x0014


	//----- nvinfo : EIATTR_SW_WAR
	.align		4
.L_23:
        /*0074*/ 	.byte	0x04, 0x36
        /*0076*/ 	.short	(.L_25 - .L_24)
.L_24:
        /*0078*/ 	.word	0x00000008
.L_25:


//--------------------- .nv.callgraph             --------------------------
	.section	.nv.callgraph,"",@"SHT_CUDA_CALLGRAPH"
	.align	4
	.sectionentsize	8
	.align		4
        /*0000*/ 	.word	0x00000000
	.align		4
        /*0004*/ 	.word	0xffffffff
	.align		4
        /*0008*/ 	.word	0x00000000
	.align		4
        /*000c*/ 	.word	0xfffffffe
	.align		4
        /*0010*/ 	.word	0x00000000
	.align		4
        /*0014*/ 	.word	0xfffffffd
	.align		4
        /*0018*/ 	.word	0x00000000
	.align		4
        /*001c*/ 	.word	0xfffffffc


//--------------------- .text.triton_poi_fused_reflection_pad2d_1 --------------------------
	.section	.text.triton_poi_fused_reflection_pad2d_1,"ax",@progbits
	.align	128
        .global         triton_poi_fused_reflection_pad2d_1
        .type           triton_poi_fused_reflection_pad2d_1,@function
        .size           triton_poi_fused_reflection_pad2d_1,(.L_x_3 - triton_poi_fused_reflection_pad2d_1)
        .other          triton_poi_fused_reflection_pad2d_1,@"STO_CUDA_ENTRY STV_DEFAULT"
triton_poi_fused_reflection_pad2d_1:
.text.triton_poi_fused_reflection_pad2d_1:
[----:B------:R-:W0:Y:S02]  /*0000*/  LDC R1, c[0x0][0x28] ;  /* 0x00000a00ff017b82 */ /* 0x000e240000000800 */
[----:B------:R-:W1:Y:S01]  /*0010*/  S2R R7, SR_TID.X ;  /* 0x0000000000077919 */ /* 0x000e620000002100 */
[----:B------:R-:W2:Y:S01]  /*0020*/  LDC.64 R4, c[0x0][0x218] ;  /* 0x00008600ff047b82 */ /* 0x000ea20000000a00 */
[----:B------:R-:W-:Y:S01]  /*0030*/  ULDC.64 UR4, c[0x0][0x208] ;  /* 0x0000820000047ab9 */ /* 0x000fe20000000a00 */
[----:B------:R-:W-:Y:S01]  /*0040*/  BSSY B0, `(.L_x_0) ;  /* 0x0000021000007945 */ /* 0x000fe20003800000 */
[----:B------:R-:W3:Y:S01]  /*0050*/  S2R R0, SR_CTAID.X ;  /* 0x0000000000007919 */ /* 0x000ee20000002500 */
[----:B-1----:R-:W-:-:S05]  /*0060*/  LOP3.LUT R7, R7, 0x7f, RZ, 0xc0, !PT ;  /* 0x0000007f07077812 */ /* 0x002fca00078ec0ff */
[----:B---3--:R-:W-:-:S04]  /*0070*/  IMAD R7, R0, 0x80, R7 ;  /* 0x0000008000077824 */ /* 0x008fc800078e0207 */
[C---:B------:R-:W-:Y:S01]  /*0080*/  IMAD.HI R0, R7.reuse, 0x6bca1af3, RZ ;  /* 0x6bca1af307007827 */ /* 0x040fe200078e02ff */
[----:B------:R-:W-:-:S03]  /*0090*/  ISETP.GE.AND P0, PT, R7, 0x5a40, PT ;  /* 0x00005a400700780c */ /* 0x000fc60003f06270 */
[----:B--2---:R-:W-:Y:S01]  /*00a0*/  IMAD.WIDE R4, R7, 0x4, R4 ;  /* 0x0000000407047825 */ /* 0x004fe200078e0204 */
[----:B------:R-:W-:-:S04]  /*00b0*/  SHF.R.U32.HI R3, RZ, 0x1f, R0 ;  /* 0x0000001fff037819 */ /* 0x000fc80000011600 */
[----:B------:R-:W-:-:S05]  /*00c0*/  LEA.HI.SX32 R0, R0, R3, 0x1c ;  /* 0x0000000300007211 */ /* 0x000fca00078fe2ff */
[----:B------:R-:W-:-:S05]  /*00d0*/  IMAD.HI R2, R0, 0x6bca1af3, RZ ;  /* 0x6bca1af300027827 */ /* 0x000fca00078e02ff */
[----:B------:R-:W-:-:S04]  /*00e0*/  SHF.R.U32.HI R3, RZ, 0x1f, R2 ;  /* 0x0000001fff037819 */ /* 0x000fc80000011602 */
[----:B------:R-:W-:Y:S01]  /*00f0*/  LEA.HI.SX32 R3, R2, R3, 0x1c ;  /* 0x0000000302037211 */ /* 0x000fe200078fe2ff */
[----:B------:R-:W-:-:S04]  /*0100*/  IMAD R2, R0, -0x26, R7 ;  /* 0xffffffda00027824 */ /* 0x000fc800078e0207 */
[----:B------:R-:W-:Y:S02]  /*0110*/  IMAD R3, R3, -0x26, R0 ;  /* 0xffffffda03037824 */ /* 0x000fe400078e0200 */
[----:B------:R-:W-:Y:S02]  /*0120*/  VIADD R2, R2, 0xfffffffd ;  /* 0xfffffffd02027836 */ /* 0x000fe40000000000 */
[----:B------:R-:W-:Y:S02]  /*0130*/  VIADD R3, R3, 0xfffffffd ;  /* 0xfffffffd03037836 */ /* 0x000fe40000000000 */
[----:B------:R-:W-:Y:S01]  /*0140*/  IMAD.HI R0, R7, 0x5ac5242b, RZ ;  /* 0x5ac5242b07007827 */ /* 0x000fe200078e02ff */
[----:B------:R-:W-:Y:S01]  /*0150*/  IABS R6, R2 ;  /* 0x0000000200067213 */ /* 0x000fe20000000000 */
[----:B------:R-:W-:Y:S01]  /*0160*/  HFMA2.MMA R7, -RZ, RZ, 0, 0 ;  /* 0x00000000ff077435 */ /* 0x000fe200000001ff */
[----:B------:R-:W-:Y:S02]  /*0170*/  IABS R8, R3 ;  /* 0x0000000300087213 */ /* 0x000fe40000000000 */
[----:B------:R-:W1:Y:S01]  /*0180*/  LDC.64 R2, c[0x0][0x210] ;  /* 0x00008400ff027b82 */ /* 0x000e620000000a00 */
[----:B------:R-:W-:Y:S01]  /*0190*/  VIADD R6, R6, 0xffffffe1 ;  /* 0xffffffe106067836 */ /* 0x000fe20000000000 */
[----:B------:R-:W-:-:S02]  /*01a0*/  IADD3 R8, R8, -0x1f, RZ ;  /* 0xffffffe108087810 */ /* 0x000fc40007ffe0ff */
[----:B------:R-:W-:Y:S02]  /*01b0*/  SHF.R.U32.HI R9, RZ, 0x1f, R0 ;  /* 0x0000001fff097819 */ /* 0x000fe40000011600 */
[----:B------:R-:W-:Y:S02]  /*01c0*/  IABS R11, R6 ;  /* 0x00000006000b7213 */ /* 0x000fe40000000000 */
[----:B------:R-:W-:Y:S02]  /*01d0*/  IABS R6, R8 ;  /* 0x0000000800067213 */ /* 0x000fe40000000000 */
[----:B------:R-:W-:-:S03]  /*01e0*/  LEA.HI R9, R0, R9, RZ, 0x17 ;  /* 0x0000000900097211 */ /* 0x000fc600078fb8ff */
[----:B------:R-:W-:Y:S01]  /*01f0*/  IMAD R0, R6, 0x20, R11 ;  /* 0x0000002006007824 */ /* 0x000fe200078e020b */
[----:B------:R-:W-:-:S05]  /*0200*/  LEA R9, R9, 0x3ff, 0xa ;  /* 0x000003ff09097811 */ /* 0x000fca00078e50ff */
[----:B------:R-:W-:-:S04]  /*0210*/  IMAD.IADD R9, R9, 0x1, -R0 ;  /* 0x0000000109097824 */ /* 0x000fc800078e0a00 */
[----:B-1----:R-:W-:Y:S01]  /*0220*/  IMAD.WIDE R2, R9, 0x4, R2 ;  /* 0x0000000409027825 */ /* 0x002fe200078e0202 */
[----:B------:R-:W-:Y:S06]  /*0230*/  @P0 BRA `(.L_x_1) ;  /* 0x0000000000040947 */ /* 0x000fec0003800000 */
[----:B------:R1:W5:Y:S02]  /*0240*/  LDG.E.EL R7, desc[UR4][R2.64] ;  /* 0x0000000402077981 */ /* 0x000364000c2e1900 */
.L_x_1:
[----:B------:R-:W-:Y:S05]  /*0250*/  BSYNC B0 ;  /* 0x0000000000007941 */ /* 0x000fea0003800000 */
.L_x_0:
[----:B------:R-:W-:Y:S05]  /*0260*/  @P0 EXIT ;  /* 0x000000000000094d */ /* 0x000fea0003800000 */
[----:B-----5:R-:W-:Y:S01]  /*0270*/  STG.E desc[UR4][R4.64], R7 ;  /* 0x0000000704007986 */ /* 0x020fe2000c101904 */
[----:B------:R-:W-:Y:S05]  /*0280*/  EXIT ;  /* 0x000000000000794d */ /* 0x000fea0003800000 */
.L_x_2:
[----:B------:R-:W-:-:S00]  /*0290*/  BRA `(.L_x_2) ;  /* 0xfffffffc00fc7947 */ /* 0x000fc0000383ffff */
[----:B------:R-:W-:-:S00]  /*02a0*/  NOP ;  /* 0x0000000000007918 */ /* 0x000fc00000000000 */
        /* <DEDUP_REMOVED lines=13> */
.L_x_3:


//--------------------- .nv.constant0.triton_poi_fused_reflection_pad2d_1 --------------------------
	.section	.nv.constant0.triton_poi_fused_reflection_pad2d_1,"a",@progbits
	.sectionflags	@""
	.align	4
.nv.constant0.triton_poi_fused_reflection_pad2d_1:
	.zero		548
